//
// Generated by NVIDIA NVVM Compiler
//
// Compiler Build ID: CL-36424714
// Cuda compilation tools, release 13.0, V13.0.88
// Based on NVVM 20.0.0
//

.version 9.0
.target sm_100
.address_size 64

	// .globl	_Z18interleaved_reducePiS_
// _ZZ18interleaved_reducePiS_E9sharedMem has been demoted
// _ZZ17contiguous_reducePiS_E9sharedMem has been demoted

.visible .entry _Z18interleaved_reducePiS_(
	.param .u64 .ptr .align 1 _Z18interleaved_reducePiS__param_0,
	.param .u64 .ptr .align 1 _Z18interleaved_reducePiS__param_1
)
{
	.reg .pred 	%p<12>;
	.reg .b32 	%r<58>;
	.reg .b64 	%rd<7>;
	// demoted variable
	.shared .align 4 .b8 _ZZ18interleaved_reducePiS_E9sharedMem[8192];
	ld.param.u64 	%rd2, [_Z18interleaved_reducePiS__param_0];
	ld.param.u64 	%rd1, [_Z18interleaved_reducePiS__param_1];
	cvta.to.global.u64 	%rd3, %rd2;
	mov.u32 	%r1, %tid.x;
	mov.u32 	%r6, %ctaid.x;
	mov.u32 	%r7, %ntid.x;
	mul.lo.s32 	%r2, %r6, %r7;
	add.s32 	%r3, %r2, %r1;
	mul.wide.s32 	%rd4, %r3, 4;
	add.s64 	%rd5, %rd3, %rd4;
	ld.global.u32 	%r8, [%rd5];
	shl.b32 	%r9, %r1, 2;
	mov.u32 	%r10, _ZZ18interleaved_reducePiS_E9sharedMem;
	add.s32 	%r11, %r10, %r9;
	st.shared.u32 	[%r11], %r8;
	bar.sync 	0;
	shl.b32 	%r4, %r3, 3;
	add.s32 	%r5, %r10, %r4;
	ld.shared.u32 	%r12, [%r5];
	ld.shared.u32 	%r13, [%r5+4];
	add.s32 	%r14, %r13, %r12;
	st.shared.u32 	[%r5], %r14;
	bar.sync 	0;
	setp.gt.u32 	%p1, %r1, 511;
	@%p1 bra 	$L__BB0_2;
	add.s32 	%r15, %r5, %r4;
	ld.shared.u32 	%r16, [%r15];
	ld.shared.u32 	%r17, [%r15+8];
	add.s32 	%r18, %r17, %r16;
	st.shared.u32 	[%r15], %r18;
$L__BB0_2:
	bar.sync 	0;
	setp.gt.u32 	%p2, %r1, 255;
	@%p2 bra 	$L__BB0_4;
	mad.lo.s32 	%r19, %r3, 24, %r5;
	ld.shared.u32 	%r20, [%r19];
	ld.shared.u32 	%r21, [%r19+16];
	add.s32 	%r22, %r21, %r20;
	st.shared.u32 	[%r19], %r22;
$L__BB0_4:
	bar.sync 	0;
	setp.gt.u32 	%p3, %r1, 127;
	@%p3 bra 	$L__BB0_6;
	mad.lo.s32 	%r23, %r3, 56, %r5;
	ld.shared.u32 	%r24, [%r23];
	ld.shared.u32 	%r25, [%r23+32];
	add.s32 	%r26, %r25, %r24;
	st.shared.u32 	[%r23], %r26;
$L__BB0_6:
	bar.sync 	0;
	setp.gt.u32 	%p4, %r1, 63;
	@%p4 bra 	$L__BB0_8;
	mad.lo.s32 	%r27, %r3, 120, %r5;
	ld.shared.u32 	%r28, [%r27];
	ld.shared.u32 	%r29, [%r27+64];
	add.s32 	%r30, %r29, %r28;
	st.shared.u32 	[%r27], %r30;
$L__BB0_8:
	bar.sync 	0;
	setp.gt.u32 	%p5, %r1, 31;
	@%p5 bra 	$L__BB0_10;
	mad.lo.s32 	%r31, %r3, 248, %r5;
	ld.shared.u32 	%r32, [%r31];
	ld.shared.u32 	%r33, [%r31+128];
	add.s32 	%r34, %r33, %r32;
	st.shared.u32 	[%r31], %r34;
$L__BB0_10:
	bar.sync 	0;
	setp.gt.u32 	%p6, %r1, 15;
	@%p6 bra 	$L__BB0_12;
	mad.lo.s32 	%r35, %r3, 504, %r5;
	ld.shared.u32 	%r36, [%r35];
	ld.shared.u32 	%r37, [%r35+256];
	add.s32 	%r38, %r37, %r36;
	st.shared.u32 	[%r35], %r38;
$L__BB0_12:
	bar.sync 	0;
	setp.gt.u32 	%p7, %r1, 7;
	@%p7 bra 	$L__BB0_14;
	mad.lo.s32 	%r39, %r3, 1016, %r5;
	ld.shared.u32 	%r40, [%r39];
	ld.shared.u32 	%r41, [%r39+512];
	add.s32 	%r42, %r41, %r40;
	st.shared.u32 	[%r39], %r42;
$L__BB0_14:
	bar.sync 	0;
	setp.gt.u32 	%p8, %r1, 3;
	@%p8 bra 	$L__BB0_16;
	mad.lo.s32 	%r43, %r3, 2040, %r5;
	ld.shared.u32 	%r44, [%r43];
	ld.shared.u32 	%r45, [%r43+1024];
	add.s32 	%r46, %r45, %r44;
	st.shared.u32 	[%r43], %r46;
$L__BB0_16:
	bar.sync 	0;
	setp.gt.u32 	%p9, %r1, 1;
	@%p9 bra 	$L__BB0_18;
	mad.lo.s32 	%r47, %r3, 4088, %r5;
	ld.shared.u32 	%r48, [%r47];
	ld.shared.u32 	%r49, [%r47+2048];
	add.s32 	%r50, %r49, %r48;
	st.shared.u32 	[%r47], %r50;
$L__BB0_18:
	bar.sync 	0;
	setp.ne.s32 	%p10, %r1, 0;
	@%p10 bra 	$L__BB0_20;
	shl.b32 	%r51, %r2, 13;
	add.s32 	%r53, %r10, %r51;
	ld.shared.u32 	%r54, [%r53];
	ld.shared.u32 	%r55, [%r53+4096];
	add.s32 	%r56, %r55, %r54;
	st.shared.u32 	[%r53], %r56;
$L__BB0_20:
	setp.ne.s32 	%p11, %r1, 0;
	bar.sync 	0;
	@%p11 bra 	$L__BB0_22;
	ld.shared.u32 	%r57, [_ZZ18interleaved_reducePiS_E9sharedMem];
	cvta.to.global.u64 	%rd6, %rd1;
	st.global.u32 	[%rd6], %r57;
$L__BB0_22:
	ret;

}
	// .globl	_Z17contiguous_reducePiS_
.visible .entry _Z17contiguous_reducePiS_(
	.param .u64 .ptr .align 1 _Z17contiguous_reducePiS__param_0,
	.param .u64 .ptr .align 1 _Z17contiguous_reducePiS__param_1
)
{
	.reg .pred 	%p<12>;
	.reg .b32 	%r<46>;
	.reg .b64 	%rd<7>;
	// demoted variable
	.shared .align 4 .b8 _ZZ17contiguous_reducePiS_E9sharedMem[8192];
	ld.param.u64 	%rd2, [_Z17contiguous_reducePiS__param_0];
	ld.param.u64 	%rd1, [_Z17contiguous_reducePiS__param_1];
	cvta.to.global.u64 	%rd3, %rd2;
	mov.u32 	%r1, %tid.x;
	mov.u32 	%r3, %ctaid.x;
	mov.u32 	%r4, %ntid.x;
	mul.lo.s32 	%r5, %r3, %r4;
	add.s32 	%r6, %r5, %r1;
	mul.wide.s32 	%rd4, %r6, 4;
	add.s64 	%rd5, %rd3, %rd4;
	ld.global.u32 	%r7, [%rd5];
	shl.b32 	%r8, %r1, 2;
	mov.u32 	%r9, _ZZ17contiguous_reducePiS_E9sharedMem;
	add.s32 	%r10, %r9, %r8;
	st.shared.u32 	[%r10], %r7;
	bar.sync 	0;
	shl.b32 	%r11, %r5, 2;
	add.s32 	%r2, %r10, %r11;
	ld.shared.u32 	%r12, [%r2];
	ld.shared.u32 	%r13, [%r2+4096];
	add.s32 	%r14, %r13, %r12;
	st.shared.u32 	[%r2], %r14;
	bar.sync 	0;
	setp.gt.u32 	%p1, %r1, 511;
	@%p1 bra 	$L__BB1_2;
	ld.shared.u32 	%r15, [%r2];
	ld.shared.u32 	%r16, [%r2+2048];
	add.s32 	%r17, %r16, %r15;
	st.shared.u32 	[%r2], %r17;
$L__BB1_2:
	bar.sync 	0;
	setp.gt.u32 	%p2, %r1, 255;
	@%p2 bra 	$L__BB1_4;
	ld.shared.u32 	%r18, [%r2];
	ld.shared.u32 	%r19, [%r2+1024];
	add.s32 	%r20, %r19, %r18;
	st.shared.u32 	[%r2], %r20;
$L__BB1_4:
	bar.sync 	0;
	setp.gt.u32 	%p3, %r1, 127;
	@%p3 bra 	$L__BB1_6;
	ld.shared.u32 	%r21, [%r2];
	ld.shared.u32 	%r22, [%r2+512];
	add.s32 	%r23, %r22, %r21;
	st.shared.u32 	[%r2], %r23;
$L__BB1_6:
	bar.sync 	0;
	setp.gt.u32 	%p4, %r1, 63;
	@%p4 bra 	$L__BB1_8;
	ld.shared.u32 	%r24, [%r2];
	ld.shared.u32 	%r25, [%r2+256];
	add.s32 	%r26, %r25, %r24;
	st.shared.u32 	[%r2], %r26;
$L__BB1_8:
	bar.sync 	0;
	setp.gt.u32 	%p5, %r1, 31;
	@%p5 bra 	$L__BB1_10;
	ld.shared.u32 	%r27, [%r2];
	ld.shared.u32 	%r28, [%r2+128];
	add.s32 	%r29, %r28, %r27;
	st.shared.u32 	[%r2], %r29;
$L__BB1_10:
	bar.sync 	0;
	setp.gt.u32 	%p6, %r1, 15;
	@%p6 bra 	$L__BB1_12;
	ld.shared.u32 	%r30, [%r2];
	ld.shared.u32 	%r31, [%r2+64];
	add.s32 	%r32, %r31, %r30;
	st.shared.u32 	[%r2], %r32;
$L__BB1_12:
	bar.sync 	0;
	setp.gt.u32 	%p7, %r1, 7;
	@%p7 bra 	$L__BB1_14;
	ld.shared.u32 	%r33, [%r2];
	ld.shared.u32 	%r34, [%r2+32];
	add.s32 	%r35, %r34, %r33;
	st.shared.u32 	[%r2], %r35;
$L__BB1_14:
	bar.sync 	0;
	setp.gt.u32 	%p8, %r1, 3;
	@%p8 bra 	$L__BB1_16;
	ld.shared.u32 	%r36, [%r2];
	ld.shared.u32 	%r37, [%r2+16];
	add.s32 	%r38, %r37, %r36;
	st.shared.u32 	[%r2], %r38;
$L__BB1_16:
	bar.sync 	0;
	setp.gt.u32 	%p9, %r1, 1;
	@%p9 bra 	$L__BB1_18;
	ld.shared.u32 	%r39, [%r2];
	ld.shared.u32 	%r40, [%r2+8];
	add.s32 	%r41, %r40, %r39;
	st.shared.u32 	[%r2], %r41;
$L__BB1_18:
	bar.sync 	0;
	setp.ne.s32 	%p10, %r1, 0;
	@%p10 bra 	$L__BB1_20;
	ld.shared.u32 	%r42, [%r2];
	ld.shared.u32 	%r43, [%r2+4];
	add.s32 	%r44, %r43, %r42;
	st.shared.u32 	[%r2], %r44;
$L__BB1_20:
	setp.ne.s32 	%p11, %r1, 0;
	bar.sync 	0;
	@%p11 bra 	$L__BB1_22;
	ld.shared.u32 	%r45, [_ZZ17contiguous_reducePiS_E9sharedMem];
	cvta.to.global.u64 	%rd6, %rd1;
	st.global.u32 	[%rd6], %r45;
$L__BB1_22:
	ret;

}


// ===== COMPILED SASS (sm_100) =====

	.target	sm_100

	.elftype	@"ET_EXEC"


//--------------------- .note.nv.tkinfo           --------------------------
	.section	.note.nv.tkinfo,"",@"SHT_NOTE"
	.sectionflags	@"SHF_NOTE_NV_TKINFO"
	.tkinfo
        /*0018*/ 	.word	0x00000002
        /*0030*/ 	.string	""
        /*0030*/ 	.string	"ptxas"
        /*0030*/ 	.string	"Cuda compilation tools, release 13.0, V13.0.88"
        /*0030*/ 	.string	"Build cuda_13.0.r13.0/compiler.36424714_0"
        /*0030*/ 	.string	"-arch sm_100 -m 64 "



//--------------------- .note.nv.cuinfo           --------------------------
	.section	.note.nv.cuinfo,"",@"SHT_NOTE"
	.sectionflags	@"SHF_NOTE_NV_CUINFO"
        /*0018*/ 	.short	0x0002
        /*001a*/ 	.short	0x0064
        /*001c*/ 	.short	0x0082
	.zero		2


//--------------------- .nv.info                  --------------------------
	.section	.nv.info,"",@"SHT_CUDA_INFO"
	.align	4


	//----- nvinfo : EIATTR_REGCOUNT
	.align		4
        /*0000*/ 	.byte	0x04, 0x2f
        /*0002*/ 	.short	(.L_1 - .L_0)
	.align		4
.L_0:
        /*0004*/ 	.word	index@(_Z18interleaved_reducePiS_)
        /*0008*/ 	.word	0x0000000e


	//----- nvinfo : EIATTR_FRAME_SIZE
	.align		4
.L_1:
        /*000c*/ 	.byte	0x04, 0x11
        /*000e*/ 	.short	(.L_3 - .L_2)
	.align		4
.L_2:
        /*0010*/ 	.word	index@(_Z18interleaved_reducePiS_)
        /*0014*/ 	.word	0x00000000


	//----- nvinfo : EIATTR_REGCOUNT
	.align		4
.L_3:
        /*0018*/ 	.byte	0x04, 0x2f
        /*001a*/ 	.short	(.L_5 - .L_4)
	.align		4
.L_4:
        /*001c*/ 	.word	index@(_Z17contiguous_reducePiS_)
        /*0020*/ 	.word	0x0000000b


	//----- nvinfo : EIATTR_FRAME_SIZE
	.align		4
.L_5:
        /*0024*/ 	.byte	0x04, 0x11
        /*0026*/ 	.short	(.L_7 - .L_6)
	.align		4
.L_6:
        /*0028*/ 	.word	index@(_Z17contiguous_reducePiS_)
        /*002c*/ 	.word	0x00000000


	//----- nvinfo : EIATTR_MIN_STACK_SIZE
	.align		4
.L_7:
        /*0030*/ 	.byte	0x04, 0x12
        /*0032*/ 	.short	(.L_9 - .L_8)
	.align		4
.L_8:
        /*0034*/ 	.word	index@(_Z17contiguous_reducePiS_)
        /*0038*/ 	.word	0x00000000


	//----- nvinfo : EIATTR_MIN_STACK_SIZE
	.align		4
.L_9:
        /*003c*/ 	.byte	0x04, 0x12
        /*003e*/ 	.short	(.L_11 - .L_10)
	.align		4
.L_10:
        /*0040*/ 	.word	index@(_Z18interleaved_reducePiS_)
        /*0044*/ 	.word	0x00000000
.L_11:


//--------------------- .nv.compat                --------------------------
	.section	.nv.compat,"",@"SHT_CUDA_COMPAT_INFO"
	.align	4
        /*0000*/ 	.byte	0x02, 0x09, 0x00, 0x00, 0x02, 0x02, 0x01, 0x00, 0x02, 0x05, 0x05, 0x00, 0x03, 0x07, 0x01, 0x01
        /*0010*/ 	.byte	0x02, 0x03, 0x00, 0x00, 0x02, 0x06, 0x01, 0x00, 0x04, 0x0b, 0x08, 0x00, 0x09, 0x00, 0x00, 0x00
        /*0020*/ 	.byte	0x00, 0x00, 0x00, 0x00


//--------------------- .nv.info._Z17contiguous_reducePiS_ --------------------------
	.section	.nv.info._Z17contiguous_reducePiS_,"",@"SHT_CUDA_INFO"
	.sectionflags	@""
	.align	4


	//----- nvinfo : EIATTR_CUDA_API_VERSION
	.align		4
        /*0000*/ 	.byte	0x04, 0x37
        /*0002*/ 	.short	(.L_13 - .L_12)
.L_12:
        /*0004*/ 	.word	0x00000082


	//----- nvinfo : EIATTR_KPARAM_INFO
	.align		4
.L_13:
        /*0008*/ 	.byte	0x04, 0x17
        /*000a*/ 	.short	(.L_15 - .L_14)
.L_14:
        /*000c*/ 	.word	0x00000000
        /*0010*/ 	.short	0x0001
        /*0012*/ 	.short	0x0008
        /*0014*/ 	.byte	0x00, 0xf5, 0x21, 0x00


	//----- nvinfo : EIATTR_KPARAM_INFO
	.align		4
.L_15:
        /*0018*/ 	.byte	0x04, 0x17
        /*001a*/ 	.short	(.L_17 - .L_16)
.L_16:
        /*001c*/ 	.word	0x00000000
        /*0020*/ 	.short	0x0000
        /*0022*/ 	.short	0x0000
        /*0024*/ 	.byte	0x00, 0xf5, 0x21, 0x00


	//----- nvinfo : EIATTR_SPARSE_MMA_MASK
	.align		4
.L_17:
        /*0028*/ 	.byte	0x03, 0x50
        /*002a*/ 	.short	0x0000


	//----- nvinfo : EIATTR_MAXREG_COUNT
	.align		4
        /*002c*/ 	.byte	0x03, 0x1b
        /*002e*/ 	.short	0x00ff


	//----- nvinfo : EIATTR_NUM_BARRIERS
	.align		4
        /*0030*/ 	.byte	0x02, 0x4c
        /*0032*/ 	.byte	0x01
	.zero		1


	//----- nvinfo : EIATTR_MERCURY_ISA_VERSION
	.align		4
        /*0034*/ 	.byte	0x03, 0x5f
        /*0036*/ 	.short	0x0101


	//----- nvinfo : EIATTR_VRC_CTA_INIT_COUNT
	.align		4
        /*0038*/ 	.byte	0x02, 0x4a
	.zero		1
	.zero		1


	//----- nvinfo : EIATTR_EXIT_INSTR_OFFSETS
	.align		4
        /*003c*/ 	.byte	0x04, 0x1c
        /*003e*/ 	.short	(.L_19 - .L_18)


	//   ....[0]....
.L_18:
        /*0040*/ 	.word	0x00000520


	//   ....[1]....
        /*0044*/ 	.word	0x00000560


	//----- nvinfo : EIATTR_CBANK_PARAM_SIZE
	.align		4
.L_19:
        /*0048*/ 	.byte	0x03, 0x19
        /*004a*/ 	.short	0x0010


	//----- nvinfo : EIATTR_PARAM_CBANK
	.align		4
        /*004c*/ 	.byte	0x04, 0x0a
        /*004e*/ 	.short	(.L_21 - .L_20)
	.align		4
.L_20:
        /*0050*/ 	.word	index@(.nv.constant0._Z17contiguous_reducePiS_)
        /*0054*/ 	.short	0x0380
        /*0056*/ 	.short	0x0010


	//----- nvinfo : EIATTR_SW_WAR
	.align		4
.L_21:
        /*0058*/ 	.byte	0x04, 0x36
        /*005a*/ 	.short	(.L_23 - .L_22)
.L_22:
        /*005c*/ 	.word	0x00000008
.L_23:


//--------------------- .nv.info._Z18interleaved_reducePiS_ --------------------------
	.section	.nv.info._Z18interleaved_reducePiS_,"",@"SHT_CUDA_INFO"
	.sectionflags	@""
	.align	4


	//----- nvinfo : EIATTR_CUDA_API_VERSION
	.align		4
        /*0000*/ 	.byte	0x04, 0x37
        /*0002*/ 	.short	(.L_25 - .L_24)
.L_24:
        /*0004*/ 	.word	0x00000082


	//----- nvinfo : EIATTR_KPARAM_INFO
	.align		4
.L_25:
        /*0008*/ 	.byte	0x04, 0x17
        /*000a*/ 	.short	(.L_27 - .L_26)
.L_26:
        /*000c*/ 	.word	0x00000000
        /*0010*/ 	.short	0x0001
        /*0012*/ 	.short	0x0008
        /*0014*/ 	.byte	0x00, 0xf5, 0x21, 0x00


	//----- nvinfo : EIATTR_KPARAM_INFO
	.align		4
.L_27:
        /*0018*/ 	.byte	0x04, 0x17
        /*001a*/ 	.short	(.L_29 - .L_28)
.L_28:
        /*001c*/ 	.word	0x00000000
        /*0020*/ 	.short	0x0000
        /*0022*/ 	.short	0x0000
        /*0024*/ 	.byte	0x00, 0xf5, 0x21, 0x00


	//----- nvinfo : EIATTR_SPARSE_MMA_MASK
	.align		4
.L_29:
        /*0028*/ 	.byte	0x03, 0x50
        /*002a*/ 	.short	0x0000


	//----- nvinfo : EIATTR_MAXREG_COUNT
	.align		4
        /*002c*/ 	.byte	0x03, 0x1b
        /*002e*/ 	.short	0x00ff


	//----- nvinfo : EIATTR_NUM_BARRIERS
	.align		4
        /*0030*/ 	.byte	0x02, 0x4c
        /*0032*/ 	.byte	0x01
	.zero		1


	//----- nvinfo : EIATTR_MERCURY_ISA_VERSION
	.align		4
        /*0034*/ 	.byte	0x03, 0x5f
        /*0036*/ 	.short	0x0101


	//----- nvinfo : EIATTR_VRC_CTA_INIT_COUNT
	.align		4
        /*0038*/ 	.byte	0x02, 0x4a
	.zero		1
	.zero		1


	//----- nvinfo : EIATTR_EXIT_INSTR_OFFSETS
	.align		4
        /*003c*/ 	.byte	0x04, 0x1c
        /*003e*/ 	.short	(.L_31 - .L_30)


	//   ....[0]....
.L_30:
        /*0040*/ 	.word	0x000005b0


	//   ....[1]....
        /*0044*/ 	.word	0x000005f0


	//----- nvinfo : EIATTR_CBANK_PARAM_SIZE
	.align		4
.L_31:
        /*0048*/ 	.byte	0x03, 0x19
        /*004a*/ 	.short	0x0010


	//----- nvinfo : EIATTR_PARAM_CBANK
	.align		4
        /*004c*/ 	.byte	0x04, 0x0a
        /*004e*/ 	.short	(.L_33 - .L_32)
	.align		4
.L_32:
        /*0050*/ 	.word	index@(.nv.constant0._Z18interleaved_reducePiS_)
        /*0054*/ 	.short	0x0380
        /*0056*/ 	.short	0x0010


	//----- nvinfo : EIATTR_SW_WAR
	.align		4
.L_33:
        /*0058*/ 	.byte	0x04, 0x36
        /*005a*/ 	.short	(.L_35 - .L_34)
.L_34:
        /*005c*/ 	.word	0x00000008
.L_35:


//--------------------- .nv.callgraph             --------------------------
	.section	.nv.callgraph,"",@"SHT_CUDA_CALLGRAPH"
	.align	4
	.sectionentsize	8
	.align		4
        /*0000*/ 	.word	0x00000000
	.align		4
        /*0004*/ 	.word	0xffffffff
	.align		4
        /*0008*/ 	.word	0x00000000
	.align		4
        /*000c*/ 	.word	0xfffffffe
	.align		4
        /*0010*/ 	.word	0x00000000
	.align		4
        /*0014*/ 	.word	0xfffffffd
	.align		4
        /*0018*/ 	.word	0x00000000
	.align		4
        /*001c*/ 	.word	0xfffffffc


//--------------------- .text._Z17contiguous_reducePiS_ --------------------------
	.section	.text._Z17contiguous_reducePiS_,"ax",@progbits
	.align	128
        .global         _Z17contiguous_reducePiS_
        .type           _Z17contiguous_reducePiS_,@function
        .size           _Z17contiguous_reducePiS_,(.L_x_2 - _Z17contiguous_reducePiS_)
        .other          _Z17contiguous_reducePiS_,@"STO_CUDA_ENTRY STV_DEFAULT"
_Z17contiguous_reducePiS_:
.text._Z17contiguous_reducePiS_:
[----:B------:R-:W-:Y:S01]  /*0000*/  LDC R1, c[0x0][0x37c] ;  /* 0x0000df00ff017b82 */ /* 0x000fe20000000800 */
[----:B------:R-:W0:Y:S07]  /*0010*/  S2R R0, SR_TID.X ;  /* 0x0000000000007919 */ /* 0x000e2e0000002100 */
[----:B------:R-:W1:Y:S01]  /*0020*/  S2UR UR4, SR_CTAID.X ;  /* 0x00000000000479c3 */ /* 0x000e620000002500 */
[----:B------:R-:W2:Y:S07]  /*0030*/  LDCU.64 UR6, c[0x0][0x358] ;  /* 0x00006b00ff0677ac */ /* 0x000eae0008000a00 */
[----:B------:R-:W1:Y:S08]  /*0040*/  LDC R3, c[0x0][0x360] ;  /* 0x0000d800ff037b82 */ /* 0x000e700000000800 */
[----:B------:R-:W3:Y:S01]  /*0050*/  LDC.64 R4, c[0x0][0x380] ;  /* 0x0000e000ff047b82 */ /* 0x000ee20000000a00 */
[----:B-1----:R-:W-:-:S04]  /*0060*/  IMAD R3, R3, UR4, RZ ;  /* 0x0000000403037c24 */ /* 0x002fc8000f8e02ff */
[----:B0-----:R-:W-:-:S04]  /*0070*/  IMAD.IADD R7, R3, 0x1, R0 ;  /* 0x0000000103077824 */ /* 0x001fc800078e0200 */
[----:B---3--:R-:W-:-:S06]  /*0080*/  IMAD.WIDE R4, R7, 0x4, R4 ;  /* 0x0000000407047825 */ /* 0x008fcc00078e0204 */
[----:B--2---:R-:W2:Y:S01]  /*0090*/  LDG.E R4, desc[UR6][R4.64] ;  /* 0x0000000604047981 */ /* 0x004ea2000c1e1900 */
[----:B------:R-:W0:Y:S01]  /*00a0*/  S2UR UR5, SR_CgaCtaId ;  /* 0x00000000000579c3 */ /* 0x000e220000008800 */
[----:B------:R-:W-:Y:S01]  /*00b0*/  UMOV UR4, 0x400 ;  /* 0x0000040000047882 */ /* 0x000fe20000000000 */
[C---:B------:R-:W-:Y:S02]  /*00c0*/  ISETP.GT.U32.AND P0, PT, R0.reuse, 0x1ff, PT ;  /* 0x000001ff0000780c */ /* 0x040fe40003f04070 */
[----:B------:R-:W-:Y:S01]  /*00d0*/  ISETP.GT.U32.AND P1, PT, R0, 0xff, PT ;  /* 0x000000ff0000780c */ /* 0x000fe20003f24070 */
[----:B0-----:R-:W-:-:S06]  /*00e0*/  ULEA UR4, UR5, UR4, 0x18 ;  /* 0x0000000405047291 */ /* 0x001fcc000f8ec0ff */
[----:B------:R-:W-:-:S05]  /*00f0*/  LEA R6, R0, UR4, 0x2 ;  /* 0x0000000400067c11 */ /* 0x000fca000f8e10ff */
[----:B------:R-:W-:Y:S01]  /*0100*/  IMAD R2, R3, 0x4, R6 ;  /* 0x0000000403027824 */ /* 0x000fe200078e0206 */
[----:B--2---:R-:W-:Y:S01]  /*0110*/  STS [R6], R4 ;  /* 0x0000000406007388 */ /* 0x004fe20000000800 */
[----:B------:R-:W-:Y:S06]  /*0120*/  BAR.SYNC.DEFER_BLOCKING 0x0 ;  /* 0x0000000000007b1d */ /* 0x000fec0000010000 */
[----:B------:R-:W-:Y:S04]  /*0130*/  LDS R3, [R2] ;  /* 0x0000000002037984 */ /* 0x000fe80000000800 */
[----:B------:R-:W0:Y:S02]  /*0140*/  LDS R8, [R2+0x1000] ;  /* 0x0010000002087984 */ /* 0x000e240000000800 */
[----:B0-----:R-:W-:-:S05]  /*0150*/  IMAD.IADD R3, R3, 0x1, R8 ;  /* 0x0000000103037824 */ /* 0x001fca00078e0208 */
[----:B------:R-:W-:Y:S01]  /*0160*/  STS [R2], R3 ;  /* 0x0000000302007388 */ /* 0x000fe20000000800 */
[----:B------:R-:W-:Y:S06]  /*0170*/  BAR.SYNC.DEFER_BLOCKING 0x0 ;  /* 0x0000000000007b1d */ /* 0x000fec0000010000 */
[----:B------:R-:W-:Y:S04]  /*0180*/  @!P0 LDS R5, [R2] ;  /* 0x0000000002058984 */ /* 0x000fe80000000800 */
[----:B------:R-:W0:Y:S02]  /*0190*/  @!P0 LDS R8, [R2+0x800] ;  /* 0x0008000002088984 */ /* 0x000e240000000800 */
[----:B0-----:R-:W-:-:S05]  /*01a0*/  @!P0 IMAD.IADD R5, R5, 0x1, R8 ;  /* 0x0000000105058824 */ /* 0x001fca00078e0208 */
[----:B------:R-:W-:Y:S01]  /*01b0*/  @!P0 STS [R2], R5 ;  /* 0x0000000502008388 */ /* 0x000fe20000000800 */
[----:B------:R-:W-:Y:S01]  /*01c0*/  BAR.SYNC.DEFER_BLOCKING 0x0 ;  /* 0x0000000000007b1d */ /* 0x000fe20000010000 */
[----:B------:R-:W-:-:S05]  /*01d0*/  ISETP.GT.U32.AND P0, PT, R0, 0x7f, PT ;  /* 0x0000007f0000780c */ /* 0x000fca0003f04070 */
[----:B------:R-:W-:Y:S04]  /*01e0*/  @!P1 LDS R4, [R2] ;  /* 0x0000000002049984 */ /* 0x000fe80000000800 */
[----:B------:R-:W0:Y:S02]  /*01f0*/  @!P1 LDS R7, [R2+0x400] ;  /* 0x0004000002079984 */ /* 0x000e240000000800 */
[----:B0-----:R-:W-:-:S05]  /*0200*/  @!P1 IADD3 R7, PT, PT, R4, R7, RZ ;  /* 0x0000000704079210 */ /* 0x001fca0007ffe0ff */
[----:B------:R-:W-:Y:S01]  /*0210*/  @!P1 STS [R2], R7 ;  /* 0x0000000702009388 */ /* 0x000fe20000000800 */
[----:B------:R-:W-:Y:S01]  /*0220*/  BAR.SYNC.DEFER_BLOCKING 0x0 ;  /* 0x0000000000007b1d */ /* 0x000fe20000010000 */
[----:B------:R-:W-:-:S05]  /*0230*/  ISETP.GT.U32.AND P1, PT, R0, 0x3f, PT ;  /* 0x0000003f0000780c */ /* 0x000fca0003f24070 */
        /* <DEDUP_REMOVED lines=35> */
[----:B------:R-:W-:-:S05]  /*0470*/  ISETP.NE.AND P1, PT, R0, RZ, PT ;  /* 0x000000ff0000720c */ /* 0x000fca0003f25270 */
[----:B------:R-:W-:Y:S04]  /*0480*/  @!P0 LDS R3, [R2] ;  /* 0x0000000002038984 */ /* 0x000fe80000000800 */
[----:B------:R-:W0:Y:S02]  /*0490*/  @!P0 LDS R4, [R2+0x8] ;  /* 0x0000080002048984 */ /* 0x000e240000000800 */
[----:B0-----:R-:W-:-:S05]  /*04a0*/  @!P0 IADD3 R3, PT, PT, R3, R4, RZ ;  /* 0x0000000403038210 */ /* 0x001fca0007ffe0ff */
[----:B------:R-:W-:Y:S01]  /*04b0*/  @!P0 STS [R2], R3 ;  /* 0x0000000302008388 */ /* 0x000fe20000000800 */
[----:B------:R-:W-:Y:S06]  /*04c0*/  BAR.SYNC.DEFER_BLOCKING 0x0 ;  /* 0x0000000000007b1d */ /* 0x000fec0000010000 */
[----:B------:R-:W-:Y:S04]  /*04d0*/  @!P1 LDS R0, [R2] ;  /* 0x0000000002009984 */ /* 0x000fe80000000800 */
[----:B------:R-:W0:Y:S02]  /*04e0*/  @!P1 LDS R5, [R2+0x4] ;  /* 0x0000040002059984 */ /* 0x000e240000000800 */
[----:B0-----:R-:W-:-:S05]  /*04f0*/  @!P1 IMAD.IADD R5, R0, 0x1, R5 ;  /* 0x0000000100059824 */ /* 0x001fca00078e0205 */
[----:B------:R0:W-:Y:S01]  /*0500*/  @!P1 STS [R2], R5 ;  /* 0x0000000502009388 */ /* 0x0001e20000000800 */
[----:B------:R-:W-:Y:S06]  /*0510*/  BAR.SYNC.DEFER_BLOCKING 0x0 ;  /* 0x0000000000007b1d */ /* 0x000fec0000010000 */
[----:B------:R-:W-:Y:S05]  /*0520*/  @P1 EXIT ;  /* 0x000000000000194d */ /* 0x000fea0003800000 */
[----:B0-----:R-:W0:Y:S01]  /*0530*/  LDS R5, [UR4] ;  /* 0x00000004ff057984 */ /* 0x001e220008000800 */
[----:B------:R-:W0:Y:S03]  /*0540*/  LDC.64 R2, c[0x0][0x388] ;  /* 0x0000e200ff027b82 */ /* 0x000e260000000a00 */
[----:B0-----:R-:W-:Y:S01]  /*0550*/  STG.E desc[UR6][R2.64], R5 ;  /* 0x0000000502007986 */ /* 0x001fe2000c101906 */
[----:B------:R-:W-:Y:S05]  /*0560*/  EXIT ;  /* 0x000000000000794d */ /* 0x000fea0003800000 */
.L_x_0:
[----:B------:R-:W-:-:S00]  /*0570*/  BRA `(.L_x_0) ;  /* 0xfffffffc00fc7947 */ /* 0x000fc0000383ffff */
[----:B------:R-:W-:-:S00]  /*0580*/  NOP ;  /* 0x0000000000007918 */ /* 0x000fc00000000000 */
[----:B------:R-:W-:-:S00]  /*0590*/  NOP ;  /* 0x0000000000007918 */ /* 0x000fc00000000000 */
[----:B------:R-:W-:-:S00]  /*05a0*/  NOP ;  /* 0x0000000000007918 */ /* 0x000fc00000000000 */
[----:B------:R-:W-:-:S00]  /*05b0*/  NOP ;  /* 0x0000000000007918 */ /* 0x000fc00000000000 */
[----:B------:R-:W-:-:S00]  /*05c0*/  NOP ;  /* 0x0000000000007918 */ /* 0x000fc00000000000 */
[----:B------:R-:W-:-:S00]  /*05d0*/  NOP ;  /* 0x0000000000007918 */ /* 0x000fc00000000000 */
[----:B------:R-:W-:-:S00]  /*05e0*/  NOP ;  /* 0x0000000000007918 */ /* 0x000fc00000000000 */
[----:B------:R-:W-:-:S00]  /*05f0*/  NOP ;  /* 0x0000000000007918 */ /* 0x000fc00000000000 */
.L_x_2:


//--------------------- .text._Z18interleaved_reducePiS_ --------------------------
	.section	.text._Z18interleaved_reducePiS_,"ax",@progbits
	.align	128
        .global         _Z18interleaved_reducePiS_
        .type           _Z18interleaved_reducePiS_,@function
        .size           _Z18interleaved_reducePiS_,(.L_x_3 - _Z18interleaved_reducePiS_)
        .other          _Z18interleaved_reducePiS_,@"STO_CUDA_ENTRY STV_DEFAULT"
_Z18interleaved_reducePiS_:
.text._Z18interleaved_reducePiS_:
        /* <DEDUP_REMOVED lines=15> */
[----:B------:R-:W-:Y:S02]  /*00f0*/  LEA R9, R3, UR4, 0x2 ;  /* 0x0000000403097c11 */ /* 0x000fe4000f8e10ff */
[----:B------:R-:W-:-:S04]  /*0100*/  LEA R5, R2, UR4, 0x3 ;  /* 0x0000000402057c11 */ /* 0x000fc8000f8e18ff */
[C---:B------:R-:W-:Y:S01]  /*0110*/  @!P0 LEA R4, R2.reuse, R5, 0x3 ;  /* 0x0000000502048211 */ /* 0x040fe200078e18ff */
[----:B--2---:R0:W-:Y:S01]  /*0120*/  STS [R9], R6 ;  /* 0x0000000609007388 */ /* 0x0041e20000000800 */
[----:B------:R-:W-:Y:S01]  /*0130*/  BAR.SYNC.DEFER_BLOCKING 0x0 ;  /* 0x0000000000007b1d */ /* 0x000fe20000010000 */
[----:B0-----:R-:W-:-:S05]  /*0140*/  @!P1 IMAD R6, R2, 0x18, R5 ;  /* 0x0000001802069824 */ /* 0x001fca00078e0205 */
[----:B------:R-:W0:Y:S02]  /*0150*/  LDS.64 R10, [R5] ;  /* 0x00000000050a7984 */ /* 0x000e240000000a00 */
        /* <DEDUP_REMOVED lines=11> */
[----:B0-----:R-:W-:Y:S02]  /*0210*/  @!P1 IADD3 R9, PT, PT, R8, R9, RZ ;  /* 0x0000000908099210 */ /* 0x001fe40007ffe0ff */
[----:B------:R-:W-:-:S03]  /*0220*/  @!P0 IMAD R8, R2, 0x38, R5 ;  /* 0x0000003802088824 */ /* 0x000fc600078e0205 */
[----:B------:R-:W-:Y:S01]  /*0230*/  @!P1 STS [R6], R9 ;  /* 0x0000000906009388 */ /* 0x000fe20000000800 */
[----:B------:R-:W-:Y:S01]  /*0240*/  BAR.SYNC.DEFER_BLOCKING 0x0 ;  /* 0x0000000000007b1d */ /* 0x000fe20000010000 */
[----:B------:R-:W-:-:S13]  /*0250*/  ISETP.GT.U32.AND P1, PT, R3, 0x3f, PT ;  /* 0x0000003f0300780c */ /* 0x000fda0003f24070 */
[----:B------:R-:W-:Y:S01]  /*0260*/  @!P1 IMAD R4, R2, 0x78, R5 ;  /* 0x0000007802049824 */ /* 0x000fe200078e0205 */
[----:B------:R-:W-:Y:S04]  /*0270*/  @!P0 LDS R10, [R8] ;  /* 0x00000000080a8984 */ /* 0x000fe80000000800 */
[----:B------:R-:W0:Y:S02]  /*0280*/  @!P0 LDS R11, [R8+0x20] ;  /* 0x00002000080b8984 */ /* 0x000e240000000800 */
[----:B0-----:R-:W-:-:S05]  /*0290*/  @!P0 IMAD.IADD R11, R10, 0x1, R11 ;  /* 0x000000010a0b8824 */ /* 0x001fca00078e020b */
[----:B------:R-:W-:Y:S01]  /*02a0*/  @!P0 STS [R8], R11 ;  /* 0x0000000b08008388 */ /* 0x000fe20000000800 */
[----:B------:R-:W-:Y:S01]  /*02b0*/  BAR.SYNC.DEFER_BLOCKING 0x0 ;  /* 0x0000000000007b1d */ /* 0x000fe20000010000 */
[----:B------:R-:W-:-:S13]  /*02c0*/  ISETP.GT.U32.AND P0, PT, R3, 0x1f, PT ;  /* 0x0000001f0300780c */ /* 0x000fda0003f04070 */
[----:B------:R-:W-:Y:S01]  /*02d0*/  @!P0 IMAD R6, R2, 0xf8, R5 ;  /* 0x000000f802068824 */ /* 0x000fe200078e0205 */
[----:B------:R-:W-:Y:S04]  /*02e0*/  @!P1 LDS R7, [R4] ;  /* 0x0000000004079984 */ /* 0x000fe80000000800 */
[----:B------:R-:W0:Y:S02]  /*02f0*/  @!P1 LDS R10, [R4+0x40] ;  /* 0x00004000040a9984 */ /* 0x000e240000000800 */
[----:B0-----:R-:W-:-:S05]  /*0300*/  @!P1 IADD3 R7, PT, PT, R7, R10, RZ ;  /* 0x0000000a07079210 */ /* 0x001fca0007ffe0ff */
        /* <DEDUP_REMOVED lines=30> */
[----:B------:R-:W-:-:S13]  /*04f0*/  ISETP.NE.AND P1, PT, R3, RZ, PT ;  /* 0x000000ff0300720c */ /* 0x000fda0003f25270 */
[----:B------:R-:W-:Y:S01]  /*0500*/  @!P1 LEA R0, R0, UR4, 0xd ;  /* 0x0000000400009c11 */ /* 0x000fe2000f8e68ff */
[----:B------:R-:W-:Y:S04]  /*0510*/  @!P0 LDS R5, [R2] ;  /* 0x0000000002058984 */ /* 0x000fe80000000800 */
[----:B------:R-:W0:Y:S02]  /*0520*/  @!P0 LDS R8, [R2+0x800] ;  /* 0x0008000002088984 */ /* 0x000e240000000800 */
[----:B0-----:R-:W-:-:S05]  /*0530*/  @!P0 IMAD.IADD R5, R5, 0x1, R8 ;  /* 0x0000000105058824 */ /* 0x001fca00078e0208 */
[----:B------:R-:W-:Y:S01]  /*0540*/  @!P0 STS [R2], R5 ;  /* 0x0000000502008388 */ /* 0x000fe20000000800 */
[----:B------:R-:W-:Y:S06]  /*0550*/  BAR.SYNC.DEFER_BLOCKING 0x0 ;  /* 0x0000000000007b1d */ /* 0x000fec0000010000 */
[----:B------:R-:W-:Y:S04]  /*0560*/  @!P1 LDS R3, [R0] ;  /* 0x0000000000039984 */ /* 0x000fe80000000800 */
[----:B------:R-:W0:Y:S02]  /*0570*/  @!P1 LDS R4, [R0+0x1000] ;  /* 0x0010000000049984 */ /* 0x000e240000000800 */
[----:B0-----:R-:W-:-:S05]  /*0580*/  @!P1 IADD3 R3, PT, PT, R3, R4, RZ ;  /* 0x0000000403039210 */ /* 0x001fca0007ffe0ff */
[----:B------:R0:W-:Y:S01]  /*0590*/  @!P1 STS [R0], R3 ;  /* 0x0000000300009388 */ /* 0x0001e20000000800 */
[----:B------:R-:W-:Y:S06]  /*05a0*/  BAR.SYNC.DEFER_BLOCKING 0x0 ;  /* 0x0000000000007b1d */ /* 0x000fec0000010000 */
[----:B------:R-:W-:Y:S05]  /*05b0*/  @P1 EXIT ;  /* 0x000000000000194d */ /* 0x000fea0003800000 */
[----:B------:R-:W1:Y:S01]  /*05c0*/  LDS R5, [UR4] ;  /* 0x00000004ff057984 */ /* 0x000e620008000800 */
[----:B0-----:R-:W1:Y:S03]  /*05d0*/  LDC.64 R2, c[0x0][0x388] ;  /* 0x0000e200ff027b82 */ /* 0x001e660000000a00 */
[----:B-1----:R-:W-:Y:S01]  /*05e0*/  STG.E desc[UR6][R2.64], R5 ;  /* 0x0000000502007986 */ /* 0x002fe2000c101906 */
[----:B------:R-:W-:Y:S05]  /*05f0*/  EXIT ;  /* 0x000000000000794d */ /* 0x000fea0003800000 */
.L_x_1:
        /* <DEDUP_REMOVED lines=16> */
.L_x_3:


//--------------------- .nv.shared._Z17contiguous_reducePiS_ --------------------------
	.section	.nv.shared._Z17contiguous_reducePiS_,"aw",@nobits
	.sectionflags	@""
	.align	4
.nv.shared._Z17contiguous_reducePiS_:
	.zero		9216


//--------------------- .nv.shared.reserved.0     --------------------------
	.section	.nv.shared.reserved.0,"aw",@nobits
	.weak		__nv_reservedSMEM_offset_0_alias
	.size		__nv_reservedSMEM_offset_0_alias, 0, 64
	.other		__nv_reservedSMEM_offset_0_alias,@"STO_CUDA_RESERVED_SHARED STV_DEFAULT"
__nv_reservedSMEM_offset_0_alias:
	.zero		0
	.zero		64


//--------------------- .nv.shared._Z18interleaved_reducePiS_ --------------------------
	.section	.nv.shared._Z18interleaved_reducePiS_,"aw",@nobits
	.sectionflags	@""
	.align	4
.nv.shared._Z18interleaved_reducePiS_:
	.zero		9216


//--------------------- .nv.constant0._Z17contiguous_reducePiS_ --------------------------
	.section	.nv.constant0._Z17contiguous_reducePiS_,"a",@progbits
	.sectionflags	@""
	.align	4
.nv.constant0._Z17contiguous_reducePiS_:
	.zero		912


//--------------------- .nv.constant0._Z18interleaved_reducePiS_ --------------------------
	.section	.nv.constant0._Z18interleaved_reducePiS_,"a",@progbits
	.sectionflags	@""
	.align	4
.nv.constant0._Z18interleaved_reducePiS_:
	.zero		912


//--------------------- SYMBOLS --------------------------

	.type		.nv.reservedSmem.offset0,@object
	.size		.nv.reservedSmem.offset0,0x4
	.type		.nv.reservedSmem.cap,@object
	.size		.nv.reservedSmem.cap,0x4
